//
// Generated by NVIDIA NVVM Compiler
//
// Compiler Build ID: CL-36424714
// Cuda compilation tools, release 13.0, V13.0.88
// Based on NVVM 20.0.0
//

.version 9.0
.target sm_100
.address_size 64

	// .globl	_Z9vectoraddPfS_S_i

.visible .entry _Z9vectoraddPfS_S_i(
	.param .u64 .ptr .align 1 _Z9vectoraddPfS_S_i_param_0,
	.param .u64 .ptr .align 1 _Z9vectoraddPfS_S_i_param_1,
	.param .u64 .ptr .align 1 _Z9vectoraddPfS_S_i_param_2,
	.param .u32 _Z9vectoraddPfS_S_i_param_3
)
{
	.reg .pred 	%p<2>;
	.reg .b32 	%r<6>;
	.reg .b32 	%f<4>;
	.reg .b64 	%rd<11>;

	ld.param.u64 	%rd1, [_Z9vectoraddPfS_S_i_param_0];
	ld.param.u64 	%rd2, [_Z9vectoraddPfS_S_i_param_1];
	ld.param.u64 	%rd3, [_Z9vectoraddPfS_S_i_param_2];
	ld.param.u32 	%r2, [_Z9vectoraddPfS_S_i_param_3];
	mov.u32 	%r3, %tid.x;
	mov.u32 	%r4, %ctaid.x;
	mov.u32 	%r5, %ntid.x;
	mad.lo.s32 	%r1, %r4, %r5, %r3;
	setp.ge.s32 	%p1, %r1, %r2;
	@%p1 bra 	$L__BB0_2;
	cvta.to.global.u64 	%rd4, %rd1;
	cvta.to.global.u64 	%rd5, %rd2;
	cvta.to.global.u64 	%rd6, %rd3;
	mul.wide.s32 	%rd7, %r1, 4;
	add.s64 	%rd8, %rd4, %rd7;
	ld.global.f32 	%f1, [%rd8];
	add.s64 	%rd9, %rd5, %rd7;
	ld.global.f32 	%f2, [%rd9];
	add.f32 	%f3, %f1, %f2;
	add.s64 	%rd10, %rd6, %rd7;
	st.global.f32 	[%rd10], %f3;
$L__BB0_2:
	ret;

}


// ===== COMPILED SASS (sm_100) =====

	.target	sm_100

	.elftype	@"ET_EXEC"


//--------------------- .note.nv.tkinfo           --------------------------
	.section	.note.nv.tkinfo,"",@"SHT_NOTE"
	.sectionflags	@"SHF_NOTE_NV_TKINFO"
	.tkinfo
        /*0018*/ 	.word	0x00000002
        /*0030*/ 	.string	""
        /*0030*/ 	.string	"ptxas"
        /*0030*/ 	.string	"Cuda compilation tools, release 13.0, V13.0.88"
        /*0030*/ 	.string	"Build cuda_13.0.r13.0/compiler.36424714_0"
        /*0030*/ 	.string	"-arch sm_100 -m 64 "



//--------------------- .note.nv.cuinfo           --------------------------
	.section	.note.nv.cuinfo,"",@"SHT_NOTE"
	.sectionflags	@"SHF_NOTE_NV_CUINFO"
        /*0018*/ 	.short	0x0002
        /*001a*/ 	.short	0x0064
        /*001c*/ 	.short	0x0082
	.zero		2


//--------------------- .nv.info                  --------------------------
	.section	.nv.info,"",@"SHT_CUDA_INFO"
	.align	4


	//----- nvinfo : EIATTR_REGCOUNT
	.align		4
        /*0000*/ 	.byte	0x04, 0x2f
        /*0002*/ 	.short	(.L_1 - .L_0)
	.align		4
.L_0:
        /*0004*/ 	.word	index@(_Z9vectoraddPfS_S_i)
        /*0008*/ 	.word	0x0000000c


	//----- nvinfo : EIATTR_FRAME_SIZE
	.align		4
.L_1:
        /*000c*/ 	.byte	0x04, 0x11
        /*000e*/ 	.short	(.L_3 - .L_2)
	.align		4
.L_2:
        /*0010*/ 	.word	index@(_Z9vectoraddPfS_S_i)
        /*0014*/ 	.word	0x00000000


	//----- nvinfo : EIATTR_MIN_STACK_SIZE
	.align		4
.L_3:
        /*0018*/ 	.byte	0x04, 0x12
        /*001a*/ 	.short	(.L_5 - .L_4)
	.align		4
.L_4:
        /*001c*/ 	.word	index@(_Z9vectoraddPfS_S_i)
        /*0020*/ 	.word	0x00000000
.L_5:


//--------------------- .nv.compat                --------------------------
	.section	.nv.compat,"",@"SHT_CUDA_COMPAT_INFO"
	.align	4
        /*0000*/ 	.byte	0x02, 0x09, 0x00, 0x00, 0x02, 0x02, 0x01, 0x00, 0x02, 0x05, 0x05, 0x00, 0x03, 0x07, 0x01, 0x01
        /*0010*/ 	.byte	0x02, 0x03, 0x00, 0x00, 0x02, 0x06, 0x01, 0x00, 0x04, 0x0b, 0x08, 0x00, 0x09, 0x00, 0x00, 0x00
        /*0020*/ 	.byte	0x00, 0x00, 0x00, 0x00


//--------------------- .nv.info._Z9vectoraddPfS_S_i --------------------------
	.section	.nv.info._Z9vectoraddPfS_S_i,"",@"SHT_CUDA_INFO"
	.sectionflags	@""
	.align	4


	//----- nvinfo : EIATTR_CUDA_API_VERSION
	.align		4
        /*0000*/ 	.byte	0x04, 0x37
        /*0002*/ 	.short	(.L_7 - .L_6)
.L_6:
        /*0004*/ 	.word	0x00000082


	//----- nvinfo : EIATTR_KPARAM_INFO
	.align		4
.L_7:
        /*0008*/ 	.byte	0x04, 0x17
        /*000a*/ 	.short	(.L_9 - .L_8)
.L_8:
        /*000c*/ 	.word	0x00000000
        /*0010*/ 	.short	0x0003
        /*0012*/ 	.short	0x0018
        /*0014*/ 	.byte	0x00, 0xf0, 0x11, 0x00


	//----- nvinfo : EIATTR_KPARAM_INFO
	.align		4
.L_9:
        /*0018*/ 	.byte	0x04, 0x17
        /*001a*/ 	.short	(.L_11 - .L_10)
.L_10:
        /*001c*/ 	.word	0x00000000
        /*0020*/ 	.short	0x0002
        /*0022*/ 	.short	0x0010
        /*0024*/ 	.byte	0x00, 0xf5, 0x21, 0x00


	//----- nvinfo : EIATTR_KPARAM_INFO
	.align		4
.L_11:
        /*0028*/ 	.byte	0x04, 0x17
        /*002a*/ 	.short	(.L_13 - .L_12)
.L_12:
        /*002c*/ 	.word	0x00000000
        /*0030*/ 	.short	0x0001
        /*0032*/ 	.short	0x0008
        /*0034*/ 	.byte	0x00, 0xf5, 0x21, 0x00


	//----- nvinfo : EIATTR_KPARAM_INFO
	.align		4
.L_13:
        /*0038*/ 	.byte	0x04, 0x17
        /*003a*/ 	.short	(.L_15 - .L_14)
.L_14:
        /*003c*/ 	.word	0x00000000
        /*0040*/ 	.short	0x0000
        /*0042*/ 	.short	0x0000
        /*0044*/ 	.byte	0x00, 0xf5, 0x21, 0x00


	//----- nvinfo : EIATTR_SPARSE_MMA_MASK
	.align		4
.L_15:
        /*0048*/ 	.byte	0x03, 0x50
        /*004a*/ 	.short	0x0000


	//----- nvinfo : EIATTR_MAXREG_COUNT
	.align		4
        /*004c*/ 	.byte	0x03, 0x1b
        /*004e*/ 	.short	0x00ff


	//----- nvinfo : EIATTR_MERCURY_ISA_VERSION
	.align		4
        /*0050*/ 	.byte	0x03, 0x5f
        /*0052*/ 	.short	0x0101


	//----- nvinfo : EIATTR_VRC_CTA_INIT_COUNT
	.align		4
        /*0054*/ 	.byte	0x02, 0x4a
	.zero		1
	.zero		1


	//----- nvinfo : EIATTR_EXIT_INSTR_OFFSETS
	.align		4
        /*0058*/ 	.byte	0x04, 0x1c
        /*005a*/ 	.short	(.L_17 - .L_16)


	//   ....[0]....
.L_16:
        /*005c*/ 	.word	0x00000070


	//   ....[1]....
        /*0060*/ 	.word	0x00000130


	//----- nvinfo : EIATTR_CBANK_PARAM_SIZE
	.align		4
.L_17:
        /*0064*/ 	.byte	0x03, 0x19
        /*0066*/ 	.short	0x001c


	//----- nvinfo : EIATTR_PARAM_CBANK
	.align		4
        /*0068*/ 	.byte	0x04, 0x0a
        /*006a*/ 	.short	(.L_19 - .L_18)
	.align		4
.L_18:
        /*006c*/ 	.word	index@(.nv.constant0._Z9vectoraddPfS_S_i)
        /*0070*/ 	.short	0x0380
        /*0072*/ 	.short	0x001c


	//----- nvinfo : EIATTR_SW_WAR
	.align		4
.L_19:
        /*0074*/ 	.byte	0x04, 0x36
        /*0076*/ 	.short	(.L_21 - .L_20)
.L_20:
        /*0078*/ 	.word	0x00000008
.L_21:


//--------------------- .nv.callgraph             --------------------------
	.section	.nv.callgraph,"",@"SHT_CUDA_CALLGRAPH"
	.align	4
	.sectionentsize	8
	.align		4
        /*0000*/ 	.word	0x00000000
	.align		4
        /*0004*/ 	.word	0xffffffff
	.align		4
        /*0008*/ 	.word	0x00000000
	.align		4
        /*000c*/ 	.word	0xfffffffe
	.align		4
        /*0010*/ 	.word	0x00000000
	.align		4
        /*0014*/ 	.word	0xfffffffd
	.align		4
        /*0018*/ 	.word	0x00000000
	.align		4
        /*001c*/ 	.word	0xfffffffc


//--------------------- .text._Z9vectoraddPfS_S_i --------------------------
	.section	.text._Z9vectoraddPfS_S_i,"ax",@progbits
	.align	128
        .global         _Z9vectoraddPfS_S_i
        .type           _Z9vectoraddPfS_S_i,@function
        .size           _Z9vectoraddPfS_S_i,(.L_x_1 - _Z9vectoraddPfS_S_i)
        .other          _Z9vectoraddPfS_S_i,@"STO_CUDA_ENTRY STV_DEFAULT"
_Z9vectoraddPfS_S_i:
.text._Z9vectoraddPfS_S_i:
[----:B------:R-:W-:Y:S01]  /*0000*/  LDC R1, c[0x0][0x37c] ;  /* 0x0000df00ff017b82 */ /* 0x000fe20000000800 */
[----:B------:R-:W0:Y:S07]  /*0010*/  S2R R9, SR_TID.X ;  /* 0x0000000000097919 */ /* 0x000e2e0000002100 */
[----:B------:R-:W0:Y:S01]  /*0020*/  S2UR UR4, SR_CTAID.X ;  /* 0x00000000000479c3 */ /* 0x000e220000002500 */
[----:B------:R-:W1:Y:S07]  /*0030*/  LDCU UR5, c[0x0][0x398] ;  /* 0x00007300ff0577ac */ /* 0x000e6e0008000800 */
[----:B------:R-:W0:Y:S02]  /*0040*/  LDC R0, c[0x0][0x360] ;  /* 0x0000d800ff007b82 */ /* 0x000e240000000800 */
[----:B0-----:R-:W-:-:S05]  /*0050*/  IMAD R9, R0, UR4, R9 ;  /* 0x0000000400097c24 */ /* 0x001fca000f8e0209 */
[----:B-1----:R-:W-:-:S13]  /*0060*/  ISETP.GE.AND P0, PT, R9, UR5, PT ;  /* 0x0000000509007c0c */ /* 0x002fda000bf06270 */
[----:B------:R-:W-:Y:S05]  /*0070*/  @P0 EXIT ;  /* 0x000000000000094d */ /* 0x000fea0003800000 */
[----:B------:R-:W0:Y:S01]  /*0080*/  LDC.64 R2, c[0x0][0x380] ;  /* 0x0000e000ff027b82 */ /* 0x000e220000000a00 */
[----:B------:R-:W1:Y:S07]  /*0090*/  LDCU.64 UR4, c[0x0][0x358] ;  /* 0x00006b00ff0477ac */ /* 0x000e6e0008000a00 */
[----:B------:R-:W2:Y:S08]  /*00a0*/  LDC.64 R4, c[0x0][0x388] ;  /* 0x0000e200ff047b82 */ /* 0x000eb00000000a00 */
[----:B------:R-:W3:Y:S01]  /*00b0*/  LDC.64 R6, c[0x0][0x390] ;  /* 0x0000e400ff067b82 */ /* 0x000ee20000000a00 */
[----:B0-----:R-:W-:-:S06]  /*00c0*/  IMAD.WIDE R2, R9, 0x4, R2 ;  /* 0x0000000409027825 */ /* 0x001fcc00078e0202 */
[----:B-1----:R-:W4:Y:S01]  /*00d0*/  LDG.E R2, desc[UR4][R2.64] ;  /* 0x0000000402027981 */ /* 0x002f22000c1e1900 */
[----:B--2---:R-:W-:-:S06]  /*00e0*/  IMAD.WIDE R4, R9, 0x4, R4 ;  /* 0x0000000409047825 */ /* 0x004fcc00078e0204 */
[----:B------:R-:W4:Y:S01]  /*00f0*/  LDG.E R5, desc[UR4][R4.64] ;  /* 0x0000000404057981 */ /* 0x000f22000c1e1900 */
[----:B---3--:R-:W-:-:S04]  /*0100*/  IMAD.WIDE R6, R9, 0x4, R6 ;  /* 0x0000000409067825 */ /* 0x008fc800078e0206 */
[----:B----4-:R-:W-:-:S05]  /*0110*/  FADD R9, R2, R5 ;  /* 0x0000000502097221 */ /* 0x010fca0000000000 */
[----:B------:R-:W-:Y:S01]  /*0120*/  STG.E desc[UR4][R6.64], R9 ;  /* 0x0000000906007986 */ /* 0x000fe2000c101904 */
[----:B------:R-:W-:Y:S05]  /*0130*/  EXIT ;  /* 0x000000000000794d */ /* 0x000fea0003800000 */
.L_x_0:
[----:B------:R-:W-:-:S00]  /*0140*/  BRA `(.L_x_0) ;  /* 0xfffffffc00fc7947 */ /* 0x000fc0000383ffff */
[----:B------:R-:W-:-:S00]  /*0150*/  NOP ;  /* 0x0000000000007918 */ /* 0x000fc00000000000 */
        /* <DEDUP_REMOVED lines=10> */
.L_x_1:


//--------------------- .nv.shared.reserved.0     --------------------------
	.section	.nv.shared.reserved.0,"aw",@nobits
	.weak		__nv_reservedSMEM_offset_0_alias
	.size		__nv_reservedSMEM_offset_0_alias, 0, 64
	.other		__nv_reservedSMEM_offset_0_alias,@"STO_CUDA_RESERVED_SHARED STV_DEFAULT"
__nv_reservedSMEM_offset_0_alias:
	.zero		0
	.zero		64


//--------------------- .nv.constant0._Z9vectoraddPfS_S_i --------------------------
	.section	.nv.constant0._Z9vectoraddPfS_S_i,"a",@progbits
	.sectionflags	@""
	.align	4
.nv.constant0._Z9vectoraddPfS_S_i:
	.zero		924


//--------------------- SYMBOLS --------------------------

	.type		.nv.reservedSmem.offset0,@object
	.size		.nv.reservedSmem.offset0,0x4
